	.headerflags	@"EF_CUDA_TEXMODE_UNIFIED EF_CUDA_64BIT_ADDRESS EF_CUDA_ACCELERATORS EF_CUDA_SM90 EF_CUDA_VIRTUAL_SM(EF_CUDA_SM90)"
	.elftype	@"ET_EXEC"


//--------------------- .nv.info                  --------------------------
	.section	.nv.info,"",@"SHT_CUDA_INFO"
	.align	4


	//----- nvinfo : EIATTR_REGCOUNT
	.align		4
        /*0000*/ 	.byte	0x04, 0x2f
        /*0002*/ 	.short	(.L_1 - .L_0)
	.align		4
.L_0:
        /*0004*/ 	.word	index@(triton_per_fused_add_clamp_mean_mul_pow_rsub_1)
        /*0008*/ 	.word	0x00000013


	//----- nvinfo : EIATTR_MIN_STACK_SIZE
	.align		4
.L_1:
        /*000c*/ 	.byte	0x04, 0x12
        /*000e*/ 	.short	(.L_3 - .L_2)
	.align		4
.L_2:
        /*0010*/ 	.word	index@(triton_per_fused_add_clamp_mean_mul_pow_rsub_1)
        /*0014*/ 	.word	0x00000000


	//----- nvinfo : EIATTR_FRAME_SIZE
	.align		4
.L_3:
        /*0018*/ 	.byte	0x04, 0x11
        /*001a*/ 	.short	(.L_5 - .L_4)
	.align		4
.L_4:
        /*001c*/ 	.word	index@(triton_per_fused_add_clamp_mean_mul_pow_rsub_1)
        /*0020*/ 	.word	0x00000000


	//----- nvinfo : EIATTR_MIN_STACK_SIZE
	.align		4
.L_5:
        /*0024*/ 	.byte	0x04, 0x12
        /*0026*/ 	.short	(.L_7 - .L_6)
	.align		4
.L_6:
        /*0028*/ 	.word	index@(triton_per_fused_add_clamp_mean_mul_pow_rsub_1)
        /*002c*/ 	.word	0x00000000
.L_7:


//--------------------- .nv.info.triton_per_fused_add_clamp_mean_mul_pow_rsub_1 --------------------------
	.section	.nv.info.triton_per_fused_add_clamp_mean_mul_pow_rsub_1,"",@"SHT_CUDA_INFO"
	.sectionflags	@""
	.align	4


	//----- nvinfo : EIATTR_CUDA_API_VERSION
	.align		4
        /*0000*/ 	.byte	0x04, 0x37
        /*0002*/ 	.short	(.L_9 - .L_8)
.L_8:
        /*0004*/ 	.word	0x0000007c


	//----- nvinfo : EIATTR_KPARAM_INFO
	.align		4
.L_9:
        /*0008*/ 	.byte	0x04, 0x17
        /*000a*/ 	.short	(.L_11 - .L_10)
.L_10:
        /*000c*/ 	.word	0x00000000
        /*0010*/ 	.short	0x0003
        /*0012*/ 	.short	0x0018
        /*0014*/ 	.byte	0x00, 0xf0, 0x11, 0x00


	//----- nvinfo : EIATTR_KPARAM_INFO
	.align		4
.L_11:
        /*0018*/ 	.byte	0x04, 0x17
        /*001a*/ 	.short	(.L_13 - .L_12)
.L_12:
        /*001c*/ 	.word	0x00000000
        /*0020*/ 	.short	0x0002
        /*0022*/ 	.short	0x0010
        /*0024*/ 	.byte	0x00, 0xf4, 0x21, 0x00


	//----- nvinfo : EIATTR_KPARAM_INFO
	.align		4
.L_13:
        /*0028*/ 	.byte	0x04, 0x17
        /*002a*/ 	.short	(.L_15 - .L_14)
.L_14:
        /*002c*/ 	.word	0x00000000
        /*0030*/ 	.short	0x0001
        /*0032*/ 	.short	0x0008
        /*0034*/ 	.byte	0x00, 0xf4, 0x21, 0x00


	//----- nvinfo : EIATTR_KPARAM_INFO
	.align		4
.L_15:
        /*0038*/ 	.byte	0x04, 0x17
        /*003a*/ 	.short	(.L_17 - .L_16)
.L_16:
        /*003c*/ 	.word	0x00000000
        /*0040*/ 	.short	0x0000
        /*0042*/ 	.short	0x0000
        /*0044*/ 	.byte	0x00, 0xf4, 0x21, 0x00


	//----- nvinfo : EIATTR_SPARSE_MMA_MASK
	.align		4
.L_17:
        /*0048*/ 	.byte	0x03, 0x50
        /*004a*/ 	.short	0x0000


	//----- nvinfo : EIATTR_MAXREG_COUNT
	.align		4
        /*004c*/ 	.byte	0x03, 0x1b
        /*004e*/ 	.short	0x00ff


	//----- nvinfo : EIATTR_COOP_GROUP_MASK_REGIDS
	.align		4
        /*0050*/ 	.byte	0x04, 0x29
        /*0052*/ 	.short	(.L_19 - .L_18)


	//   ....[0]....
.L_18:
        /*0054*/ 	.word	0xffffffff


	//   ....[1]....
        /*0058*/ 	.word	0xffffffff


	//   ....[2]....
        /*005c*/ 	.word	0xffffffff


	//   ....[3]....
        /*0060*/ 	.word	0xffffffff


	//   ....[4]....
        /*0064*/ 	.word	0xffffffff


	//   ....[5]....
        /*0068*/ 	.word	0xffffffff


	//----- nvinfo : EIATTR_COOP_GROUP_INSTR_OFFSETS
	.align		4
.L_19:
        /*006c*/ 	.byte	0x04, 0x28
        /*006e*/ 	.short	(.L_21 - .L_20)


	//   ....[0]....
.L_20:
        /*0070*/ 	.word	0x00000340


	//   ....[1]....
        /*0074*/ 	.word	0x00000360


	//   ....[2]....
        /*0078*/ 	.word	0x00000390


	//   ....[3]....
        /*007c*/ 	.word	0x000003c0


	//   ....[4]....
        /*0080*/ 	.word	0x000003f0


	//   ....[5]....
        /*0084*/ 	.word	0x00000460


	//----- nvinfo : EIATTR_EXIT_INSTR_OFFSETS
	.align		4
.L_21:
        /*0088*/ 	.byte	0x04, 0x1c
        /*008a*/ 	.short	(.L_23 - .L_22)


	//   ....[0]....
.L_22:
        /*008c*/ 	.word	0x000004d0


	//   ....[1]....
        /*0090*/ 	.word	0x00000520


	//----- nvinfo : EIATTR_REQNTID
	.align		4
.L_23:
        /*0094*/ 	.byte	0x04, 0x10
        /*0096*/ 	.short	(.L_25 - .L_24)
.L_24:
        /*0098*/ 	.word	0x00000040
        /*009c*/ 	.word	0x00000001
        /*00a0*/ 	.word	0x00000001


	//----- nvinfo : EIATTR_CBANK_PARAM_SIZE
	.align		4
.L_25:
        /*00a4*/ 	.byte	0x03, 0x19
        /*00a6*/ 	.short	0x001c


	//----- nvinfo : EIATTR_PARAM_CBANK
	.align		4
        /*00a8*/ 	.byte	0x04, 0x0a
        /*00aa*/ 	.short	(.L_27 - .L_26)
	.align		4
.L_26:
        /*00ac*/ 	.word	index@(.nv.constant0.triton_per_fused_add_clamp_mean_mul_pow_rsub_1)
        /*00b0*/ 	.short	0x0210
        /*00b2*/ 	.short	0x001c


	//----- nvinfo : EIATTR_SW_WAR
	.align		4
.L_27:
        /*00b4*/ 	.byte	0x04, 0x36
        /*00b6*/ 	.short	(.L_29 - .L_28)
.L_28:
        /*00b8*/ 	.word	0x00000008
.L_29:


//--------------------- .nv.callgraph             --------------------------
	.section	.nv.callgraph,"",@"SHT_CUDA_CALLGRAPH"
	.align	4
	.sectionentsize	8
	.align		4
        /*0000*/ 	.word	0x00000000
	.align		4
        /*0004*/ 	.word	0xffffffff
	.align		4
        /*0008*/ 	.word	0x00000000
	.align		4
        /*000c*/ 	.word	0xfffffffe
	.align		4
        /*0010*/ 	.word	0x00000000
	.align		4
        /*0014*/ 	.word	0xfffffffd
	.align		4
        /*0018*/ 	.word	0x00000000
	.align		4
        /*001c*/ 	.word	0xfffffffc


//--------------------- .text.triton_per_fused_add_clamp_mean_mul_pow_rsub_1 --------------------------
	.section	.text.triton_per_fused_add_clamp_mean_mul_pow_rsub_1,"ax",@progbits
	.sectionflags	@"SHF_BARRIERS=1"
	.align	128
        .global         triton_per_fused_add_clamp_mean_mul_pow_rsub_1
        .type           triton_per_fused_add_clamp_mean_mul_pow_rsub_1,@function
        .size           triton_per_fused_add_clamp_mean_mul_pow_rsub_1,(.L_x_1 - triton_per_fused_add_clamp_mean_mul_pow_rsub_1)
        .other          triton_per_fused_add_clamp_mean_mul_pow_rsub_1,@"STO_CUDA_ENTRY STV_DEFAULT"
triton_per_fused_add_clamp_mean_mul_pow_rsub_1:
.text.triton_per_fused_add_clamp_mean_mul_pow_rsub_1:
[----:B------:R-:W0:Y:S02]  /*0000*/  LDC R1, c[0x0][0x28] ;  /* 0x00000a00ff017b82 */ /* 0x000e240000000800 */
[----:B------:R-:W1:Y:S01]  /*0010*/  S2R R13, SR_TID.X ;  /* 0x00000000000d7919 */ /* 0x000e620000002100 */
[----:B------:R-:W2:Y:S01]  /*0020*/  LDC.64 R6, c[0x0][0x220] ;  /* 0x00008800ff067b82 */ /* 0x000ea20000000a00 */
[----:B------:R-:W-:-:S07]  /*0030*/  ULDC.64 UR6, c[0x0][0x208] ;  /* 0x0000820000067ab9 */ /* 0x000fce0000000a00 */
[----:B------:R-:W3:Y:S01]  /*0040*/  LDC.64 R8, c[0x0][0x218] ;  /* 0x00008600ff087b82 */ /* 0x000ee20000000a00 */
[----:B-1----:R-:W-:-:S04]  /*0050*/  SHF.L.U32 R0, R13, 0x2, RZ ;  /* 0x000000020d007819 */ /* 0x002fc800000006ff */
[----:B------:R-:W-:-:S05]  /*0060*/  LOP3.LUT R3, R0, 0x3c, RZ, 0xc0, !PT ;  /* 0x0000003c00037812 */ /* 0x000fca00078ec0ff */
[----:B--2---:R-:W-:-:S06]  /*0070*/  IMAD.WIDE.U32 R6, R3, 0x4, R6 ;  /* 0x0000000403067825 */ /* 0x004fcc00078e0006 */
[----:B------:R-:W2:Y:S01]  /*0080*/  LDG.E.EL.128 R4, desc[UR6][R6.64] ;  /* 0x0000000606047981 */ /* 0x000ea2000c2e1d00 */
[----:B------:R-:W-:-:S05]  /*0090*/  LOP3.LUT R3, R0, 0xfc, RZ, 0xc0, !PT ;  /* 0x000000fc00037812 */ /* 0x000fca00078ec0ff */
[----:B---3--:R-:W-:-:S06]  /*00a0*/  IMAD.WIDE.U32 R8, R3, 0x4, R8 ;  /* 0x0000000403087825 */ /* 0x008fcc00078e0008 */
[----:B------:R-:W3:Y:S01]  /*00b0*/  LDG.E.128 R8, desc[UR6][R8.64] ;  /* 0x0000000608087981 */ /* 0x000ee2000c1e1d00 */
[----:B------:R-:W1:Y:S01]  /*00c0*/  S2UR UR5, SR_CgaCtaId ;  /* 0x00000000000579c3 */ /* 0x000e620000008800 */
[----:B------:R-:W-:Y:S02]  /*00d0*/  UMOV UR4, 0x400 ;  /* 0x0000040000047882 */ /* 0x000fe40000000000 */
[----:B-1----:R-:W-:Y:S01]  /*00e0*/  UPRMT UR4, UR5, 0x654, UR4 ;  /* 0x0000065405047896 */ /* 0x002fe20008000004 */
[C---:B--2---:R-:W-:Y:S01]  /*00f0*/  FADD R12, -R4.reuse, 2 ;  /* 0x40000000040c7421 */ /* 0x044fe20000000100 */
[----:B------:R-:W-:Y:S01]  /*0100*/  FMUL R3, R4, R4 ;  /* 0x0000000404037220 */ /* 0x000fe20000400000 */
[----:B------:R-:W-:Y:S01]  /*0110*/  FADD R4, -R5, 2 ;  /* 0x4000000005047421 */ /* 0x000fe20000000100 */
[----:B------:R-:W-:Y:S01]  /*0120*/  FADD R14, -R6, 2 ;  /* 0x40000000060e7421 */ /* 0x000fe20000000100 */
[----:B------:R-:W-:Y:S01]  /*0130*/  FADD R16, -R7, 2 ;  /* 0x4000000007107421 */ /* 0x000fe20000000100 */
[----:B------:R-:W-:Y:S01]  /*0140*/  FSETP.GTU.AND P0, PT, R12, RZ, PT ;  /* 0x000000ff0c00720b */ /* 0x000fe20003f0c000 */
[----:B------:R-:W-:Y:S01]  /*0150*/  FMUL R5, R5, R5 ;  /* 0x0000000505057220 */ /* 0x000fe20000400000 */
[----:B------:R-:W-:Y:S01]  /*0160*/  FSETP.GTU.AND P1, PT, R4, RZ, PT ;  /* 0x000000ff0400720b */ /* 0x000fe20003f2c000 */
[----:B------:R-:W-:Y:S01]  /*0170*/  FMUL R6, R6, R6 ;  /* 0x0000000606067220 */ /* 0x000fe20000400000 */
[----:B------:R-:W-:-:S02]  /*0180*/  FSEL R12, R12, RZ, P0 ;  /* 0x000000ff0c0c7208 */ /* 0x000fc40000000000 */
[----:B------:R-:W-:Y:S02]  /*0190*/  FSETP.GTU.AND P0, PT, R14, RZ, PT ;  /* 0x000000ff0e00720b */ /* 0x000fe40003f0c000 */
[----:B------:R-:W-:Y:S01]  /*01a0*/  FSEL R4, R4, RZ, P1 ;  /* 0x000000ff04047208 */ /* 0x000fe20000800000 */
[----:B------:R-:W-:Y:S01]  /*01b0*/  FMUL R15, R12, R12 ;  /* 0x0000000c0c0f7220 */ /* 0x000fe20000400000 */
[----:B------:R-:W-:Y:S01]  /*01c0*/  FSETP.GTU.AND P1, PT, R16, RZ, PT ;  /* 0x000000ff1000720b */ /* 0x000fe20003f2c000 */
[----:B------:R-:W-:Y:S01]  /*01d0*/  FMUL R12, R7, R7 ;  /* 0x00000007070c7220 */ /* 0x000fe20000400000 */
[----:B------:R-:W-:Y:S01]  /*01e0*/  FSEL R14, R14, RZ, P0 ;  /* 0x000000ff0e0e7208 */ /* 0x000fe20000000000 */
[C---:B---3--:R-:W-:Y:S01]  /*01f0*/  FMUL R15, R8.reuse, R15 ;  /* 0x0000000f080f7220 */ /* 0x048fe20000400000 */
[----:B------:R-:W-:Y:S01]  /*0200*/  FADD R8, -R8, 1 ;  /* 0x3f80000008087421 */ /* 0x000fe20000000100 */
[----:B------:R-:W-:Y:S01]  /*0210*/  FMUL R4, R4, R4 ;  /* 0x0000000404047220 */ /* 0x000fe20000400000 */
[----:B------:R-:W-:Y:S01]  /*0220*/  FSEL R16, R16, RZ, P1 ;  /* 0x000000ff10107208 */ /* 0x000fe20000800000 */
[----:B------:R-:W-:Y:S01]  /*0230*/  FMUL R7, R14, R14 ;  /* 0x0000000e0e077220 */ /* 0x000fe20000400000 */
[----:B------:R-:W-:Y:S01]  /*0240*/  FFMA R8, R8, R3, R15 ;  /* 0x0000000308087223 */ /* 0x000fe2000000000f */
[C---:B------:R-:W-:Y:S01]  /*0250*/  FMUL R3, R9.reuse, R4 ;  /* 0x0000000409037220 */ /* 0x040fe20000400000 */
[----:B------:R-:W-:Y:S01]  /*0260*/  FADD R4, -R9, 1 ;  /* 0x3f80000009047421 */ /* 0x000fe20000000100 */
[----:B------:R-:W-:Y:S01]  /*0270*/  FMUL R16, R16, R16 ;  /* 0x0000001010107220 */ /* 0x000fe20000400000 */
[C---:B------:R-:W-:Y:S01]  /*0280*/  FMUL R14, R10.reuse, R7 ;  /* 0x000000070a0e7220 */ /* 0x040fe20000400000 */
[----:B------:R-:W-:Y:S01]  /*0290*/  FADD R7, -R10, 1 ;  /* 0x3f8000000a077421 */ /* 0x000fe20000000100 */
[----:B------:R-:W-:Y:S01]  /*02a0*/  FFMA R3, R4, R5, R3 ;  /* 0x0000000504037223 */ /* 0x000fe20000000003 */
[C---:B------:R-:W-:Y:S01]  /*02b0*/  FMUL R16, R11.reuse, R16 ;  /* 0x000000100b107220 */ /* 0x040fe20000400000 */
[----:B------:R-:W-:Y:S01]  /*02c0*/  FADD R11, -R11, 1 ;  /* 0x3f8000000b0b7421 */ /* 0x000fe20000000100 */
[----:B------:R-:W-:Y:S01]  /*02d0*/  FFMA R6, R7, R6, R14 ;  /* 0x0000000607067223 */ /* 0x000fe2000000000e */
[----:B------:R-:W-:Y:S01]  /*02e0*/  FADD R3, R3, R8 ;  /* 0x0000000803037221 */ /* 0x000fe20000000000 */
[----:B------:R-:W-:Y:S01]  /*02f0*/  LOP3.LUT P0, RZ, R13, 0x1f, RZ, 0xc0, !PT ;  /* 0x0000001f0dff7812 */ /* 0x000fe2000780c0ff */
[----:B------:R-:W-:Y:S01]  /*0300*/  FFMA R11, R11, R12, R16 ;  /* 0x0000000c0b0b7223 */ /* 0x000fe20000000010 */
[----:B------:R-:W-:Y:S01]  /*0310*/  ISETP.GE.AND P1, PT, R13, 0x2, PT ;  /* 0x000000020d00780c */ /* 0x000fe20003f26270 */
[----:B------:R-:W-:-:S04]  /*0320*/  FADD R6, R6, R3 ;  /* 0x0000000306067221 */ /* 0x000fc80000000000 */
[----:B------:R-:W-:-:S05]  /*0330*/  FADD R6, R11, R6 ;  /* 0x000000060b067221 */ /* 0x000fca0000000000 */
[----:B------:R-:W1:Y:S02]  /*0340*/  SHFL.BFLY PT, R3, R6, 0x10, 0x1f ;  /* 0x0e001f0006037f89 */ /* 0x000e6400000e0000 */
[----:B-1----:R-:W-:-:S05]  /*0350*/  FADD R3, R6, R3 ;  /* 0x0000000306037221 */ /* 0x002fca0000000000 */
[----:B------:R-:W1:Y:S02]  /*0360*/  SHFL.BFLY PT, R4, R3, 0x8, 0x1f ;  /* 0x0d001f0003047f89 */ /* 0x000e6400000e0000 */
[----:B-1----:R-:W-:Y:S01]  /*0370*/  FADD R4, R3, R4 ;  /* 0x0000000403047221 */ /* 0x002fe20000000000 */
[----:B------:R-:W-:-:S04]  /*0380*/  SHF.R.U32.HI R3, RZ, 0x3, R13 ;  /* 0x00000003ff037819 */ /* 0x000fc8000001160d */
[----:B------:R-:W1:Y:S02]  /*0390*/  SHFL.BFLY PT, R5, R4, 0x4, 0x1f ;  /* 0x0c801f0004057f89 */ /* 0x000e6400000e0000 */
[----:B-1----:R-:W-:Y:S01]  /*03a0*/  FADD R5, R4, R5 ;  /* 0x0000000504057221 */ /* 0x002fe20000000000 */
[----:B------:R-:W-:-:S04]  /*03b0*/  LOP3.LUT R4, R3, 0x4, RZ, 0xc0, !PT ;  /* 0x0000000403047812 */ /* 0x000fc800078ec0ff */
[----:B------:R-:W1:Y:S02]  /*03c0*/  SHFL.BFLY PT, R8, R5, 0x2, 0x1f ;  /* 0x0c401f0005087f89 */ /* 0x000e6400000e0000 */
[----:B-1----:R-:W-:Y:S01]  /*03d0*/  FADD R8, R5, R8 ;  /* 0x0000000805087221 */ /* 0x002fe20000000000 */
[----:B------:R-:W-:-:S04]  /*03e0*/  LOP3.LUT R5, R13, 0x1, RZ, 0xc0, !PT ;  /* 0x000000010d057812 */ /* 0x000fc800078ec0ff */
[----:B------:R-:W1:Y:S02]  /*03f0*/  SHFL.BFLY PT, R7, R8, 0x1, 0x1f ;  /* 0x0c201f0008077f89 */ /* 0x000e6400000e0000 */
[----:B-1----:R-:W-:-:S05]  /*0400*/  FADD R7, R8, R7 ;  /* 0x0000000708077221 */ /* 0x002fca0000000000 */
[----:B------:R-:W-:Y:S01]  /*0410*/  @!P0 STS [R4+UR4], R7 ;  /* 0x0000000704008988 */ /* 0x000fe20008000804 */
[----:B------:R-:W-:Y:S01]  /*0420*/  BAR.SYNC.DEFER_BLOCKING 0x0 ;  /* 0x0000000000007b1d */ /* 0x000fe20000010000 */
[----:B------:R-:W-:-:S04]  /*0430*/  ISETP.NE.U32.AND P0, PT, R5, 0x1, PT ;  /* 0x000000010500780c */ /* 0x000fc80003f05070 */
[----:B------:R-:W-:Y:S01]  /*0440*/  ISETP.LT.AND P0, PT, R13, 0x2, P0 ;  /* 0x000000020d00780c */ /* 0x000fe20000701270 */
[----:B------:R-:W1:Y:S04]  /*0450*/  @!P1 LDS R2, [R0+UR4] ;  /* 0x0000000400029984 */ /* 0x000e680008000800 */
[----:B-1----:R-:W1:Y:S02]  /*0460*/  SHFL.BFLY PT, R3, R2, 0x1, 0x1f ;  /* 0x0c201f0002037f89 */ /* 0x002e6400000e0000 */
[----:B-1----:R-:W-:-:S06]  /*0470*/  FADD R3, R2, R3 ;  /* 0x0000000302037221 */ /* 0x002fcc0000000000 */
[----:B------:R1:W-:Y:S01]  /*0480*/  @P0 STS [R0+UR4], R3 ;  /* 0x0000000300000988 */ /* 0x0003e20008000804 */
[----:B------:R-:W-:Y:S01]  /*0490*/  BAR.SYNC.DEFER_BLOCKING 0x0 ;  /* 0x0000000000007b1d */ /* 0x000fe20000010000 */
[----:B------:R-:W-:-:S05]  /*04a0*/  LOP3.LUT P0, RZ, R13, 0x3f, RZ, 0xc0, !PT ;  /* 0x0000003f0dff7812 */ /* 0x000fca000780c0ff */
[----:B------:R-:W2:Y:S02]  /*04b0*/  LDS R5, [UR4] ;  /* 0x00000004ff057984 */ /* 0x000ea40008000800 */
[----:B------:R-:W-:Y:S06]  /*04c0*/  BAR.SYNC.DEFER_BLOCKING 0x0 ;  /* 0x0000000000007b1d */ /* 0x000fec0000010000 */
[----:B-1----:R-:W-:Y:S05]  /*04d0*/  @P0 EXIT ;  /* 0x000000000000094d */ /* 0x002fea0003800000 */
[----:B------:R-:W0:Y:S01]  /*04e0*/  LDC.64 R2, c[0x0][0x210] ;  /* 0x00008400ff027b82 */ /* 0x000e220000000a00 */
[----:B--2---:R-:W-:-:S04]  /*04f0*/  FADD R5, RZ, R5 ;  /* 0x00000005ff057221 */ /* 0x004fc80000000000 */
[----:B------:R-:W-:-:S05]  /*0500*/  FMUL R5, R5, 0.00390625 ;  /* 0x3b80000005057820 */ /* 0x000fca0000400000 */
[----:B0-----:R-:W-:Y:S01]  /*0510*/  STG.E desc[UR6][R2.64], R5 ;  /* 0x0000000502007986 */ /* 0x001fe2000c101906 */
[----:B------:R-:W-:Y:S05]  /*0520*/  EXIT ;  /* 0x000000000000794d */ /* 0x000fea0003800000 */
.L_x_0:
[----:B------:R-:W-:-:S00]  /*0530*/  BRA `(.L_x_0) ;  /* 0xfffffffc00fc7947 */ /* 0x000fc0000383ffff */
[----:B------:R-:W-:-:S00]  /*0540*/  NOP ;  /* 0x0000000000007918 */ /* 0x000fc00000000000 */
        /* <DEDUP_REMOVED lines=11> */
.L_x_1:


//--------------------- .nv.shared.triton_per_fused_add_clamp_mean_mul_pow_rsub_1 --------------------------
	.section	.nv.shared.triton_per_fused_add_clamp_mean_mul_pow_rsub_1,"aw",@nobits
	.sectionflags	@""
	.align	16
	.zero		1024


//--------------------- .nv.constant0.triton_per_fused_add_clamp_mean_mul_pow_rsub_1 --------------------------
	.section	.nv.constant0.triton_per_fused_add_clamp_mean_mul_pow_rsub_1,"a",@progbits
	.sectionflags	@""
	.align	4
.nv.constant0.triton_per_fused_add_clamp_mean_mul_pow_rsub_1:
	.zero		556
